//
// Generated by NVIDIA NVVM Compiler
//
// Compiler Build ID: CL-36424714
// Cuda compilation tools, release 13.0, V13.0.88
// Based on NVVM 20.0.0
//

.version 9.0
.target sm_100
.address_size 64

	// .globl	_Z11gemm_kernalPiS_S_iii

.visible .entry _Z11gemm_kernalPiS_S_iii(
	.param .u64 .ptr .align 1 _Z11gemm_kernalPiS_S_iii_param_0,
	.param .u64 .ptr .align 1 _Z11gemm_kernalPiS_S_iii_param_1,
	.param .u64 .ptr .align 1 _Z11gemm_kernalPiS_S_iii_param_2,
	.param .u32 _Z11gemm_kernalPiS_S_iii_param_3,
	.param .u32 _Z11gemm_kernalPiS_S_iii_param_4,
	.param .u32 _Z11gemm_kernalPiS_S_iii_param_5
)
{
	.reg .pred 	%p<13>;
	.reg .b32 	%r<109>;
	.reg .b64 	%rd<53>;

	ld.param.u64 	%rd7, [_Z11gemm_kernalPiS_S_iii_param_0];
	ld.param.u64 	%rd8, [_Z11gemm_kernalPiS_S_iii_param_1];
	ld.param.u64 	%rd6, [_Z11gemm_kernalPiS_S_iii_param_2];
	ld.param.u32 	%r32, [_Z11gemm_kernalPiS_S_iii_param_3];
	ld.param.u32 	%r30, [_Z11gemm_kernalPiS_S_iii_param_4];
	ld.param.u32 	%r31, [_Z11gemm_kernalPiS_S_iii_param_5];
	cvta.to.global.u64 	%rd1, %rd8;
	cvta.to.global.u64 	%rd2, %rd7;
	mov.u32 	%r34, %ntid.x;
	mov.u32 	%r35, %ctaid.x;
	mov.u32 	%r36, %tid.x;
	mad.lo.s32 	%r1, %r34, %r35, %r36;
	mov.u32 	%r37, %ntid.y;
	mov.u32 	%r38, %ctaid.y;
	mov.u32 	%r39, %tid.y;
	mad.lo.s32 	%r40, %r37, %r38, %r39;
	setp.ge.s32 	%p1, %r1, %r30;
	setp.ge.s32 	%p2, %r40, %r32;
	or.pred  	%p3, %p1, %p2;
	@%p3 bra 	$L__BB0_14;
	setp.lt.s32 	%p4, %r31, 1;
	mov.b32 	%r108, 0;
	@%p4 bra 	$L__BB0_13;
	mul.lo.s32 	%r3, %r31, %r40;
	and.b32  	%r4, %r31, 7;
	setp.lt.u32 	%p5, %r31, 8;
	mov.b32 	%r103, 0;
	mov.u32 	%r108, %r103;
	@%p5 bra 	$L__BB0_5;
	and.b32  	%r103, %r31, 2147483640;
	neg.s32 	%r97, %r103;
	shl.b32 	%r7, %r30, 3;
	mul.wide.u32 	%rd9, %r3, 4;
	add.s64 	%rd10, %rd9, %rd2;
	add.s64 	%rd52, %rd10, 16;
	mov.b32 	%r108, 0;
	mul.wide.s32 	%rd13, %r30, 4;
	mov.u32 	%r96, %r1;
$L__BB0_4:
	.pragma "nounroll";
	ld.global.u32 	%r45, [%rd52+-16];
	mul.wide.s32 	%rd11, %r96, 4;
	add.s64 	%rd12, %rd1, %rd11;
	ld.global.u32 	%r46, [%rd12];
	mad.lo.s32 	%r47, %r46, %r45, %r108;
	ld.global.u32 	%r48, [%rd52+-12];
	add.s64 	%rd14, %rd12, %rd13;
	ld.global.u32 	%r49, [%rd14];
	mad.lo.s32 	%r50, %r49, %r48, %r47;
	ld.global.u32 	%r51, [%rd52+-8];
	add.s64 	%rd15, %rd14, %rd13;
	ld.global.u32 	%r52, [%rd15];
	mad.lo.s32 	%r53, %r52, %r51, %r50;
	ld.global.u32 	%r54, [%rd52+-4];
	add.s64 	%rd16, %rd15, %rd13;
	ld.global.u32 	%r55, [%rd16];
	mad.lo.s32 	%r56, %r55, %r54, %r53;
	ld.global.u32 	%r57, [%rd52];
	add.s64 	%rd17, %rd16, %rd13;
	ld.global.u32 	%r58, [%rd17];
	mad.lo.s32 	%r59, %r58, %r57, %r56;
	ld.global.u32 	%r60, [%rd52+4];
	add.s64 	%rd18, %rd17, %rd13;
	ld.global.u32 	%r61, [%rd18];
	mad.lo.s32 	%r62, %r61, %r60, %r59;
	ld.global.u32 	%r63, [%rd52+8];
	add.s64 	%rd19, %rd18, %rd13;
	ld.global.u32 	%r64, [%rd19];
	mad.lo.s32 	%r65, %r64, %r63, %r62;
	ld.global.u32 	%r66, [%rd52+12];
	add.s64 	%rd20, %rd19, %rd13;
	ld.global.u32 	%r67, [%rd20];
	mad.lo.s32 	%r108, %r67, %r66, %r65;
	add.s32 	%r97, %r97, 8;
	add.s32 	%r96, %r96, %r7;
	add.s64 	%rd52, %rd52, 32;
	setp.ne.s32 	%p6, %r97, 0;
	@%p6 bra 	$L__BB0_4;
$L__BB0_5:
	setp.eq.s32 	%p7, %r4, 0;
	@%p7 bra 	$L__BB0_13;
	and.b32  	%r17, %r31, 3;
	setp.lt.u32 	%p8, %r4, 4;
	@%p8 bra 	$L__BB0_8;
	add.s32 	%r69, %r103, %r3;
	mul.wide.u32 	%rd21, %r69, 4;
	add.s64 	%rd22, %rd2, %rd21;
	ld.global.u32 	%r70, [%rd22];
	mad.lo.s32 	%r71, %r103, %r30, %r1;
	mul.wide.s32 	%rd23, %r71, 4;
	add.s64 	%rd24, %rd1, %rd23;
	ld.global.u32 	%r72, [%rd24];
	mad.lo.s32 	%r73, %r72, %r70, %r108;
	cvt.u64.u32 	%rd25, %r3;
	cvt.u64.u32 	%rd26, %r103;
	add.s64 	%rd27, %rd26, %rd25;
	shl.b64 	%rd28, %rd27, 2;
	add.s64 	%rd29, %rd2, %rd28;
	ld.global.u32 	%r74, [%rd29+4];
	mul.wide.s32 	%rd30, %r30, 4;
	add.s64 	%rd31, %rd24, %rd30;
	ld.global.u32 	%r75, [%rd31];
	mad.lo.s32 	%r76, %r75, %r74, %r73;
	ld.global.u32 	%r77, [%rd29+8];
	add.s64 	%rd32, %rd31, %rd30;
	ld.global.u32 	%r78, [%rd32];
	mad.lo.s32 	%r79, %r78, %r77, %r76;
	ld.global.u32 	%r80, [%rd29+12];
	add.s64 	%rd33, %rd32, %rd30;
	ld.global.u32 	%r81, [%rd33];
	mad.lo.s32 	%r108, %r81, %r80, %r79;
	add.s32 	%r103, %r103, 4;
$L__BB0_8:
	setp.eq.s32 	%p9, %r17, 0;
	@%p9 bra 	$L__BB0_13;
	setp.eq.s32 	%p10, %r17, 1;
	@%p10 bra 	$L__BB0_11;
	add.s32 	%r83, %r103, %r3;
	mul.wide.u32 	%rd34, %r83, 4;
	add.s64 	%rd35, %rd2, %rd34;
	ld.global.u32 	%r84, [%rd35];
	mad.lo.s32 	%r85, %r103, %r30, %r1;
	mul.wide.s32 	%rd36, %r85, 4;
	add.s64 	%rd37, %rd1, %rd36;
	ld.global.u32 	%r86, [%rd37];
	mad.lo.s32 	%r87, %r86, %r84, %r108;
	cvt.u64.u32 	%rd38, %r3;
	cvt.u64.u32 	%rd39, %r103;
	add.s64 	%rd40, %rd39, %rd38;
	shl.b64 	%rd41, %rd40, 2;
	add.s64 	%rd42, %rd2, %rd41;
	ld.global.u32 	%r88, [%rd42+4];
	mul.wide.s32 	%rd43, %r30, 4;
	add.s64 	%rd44, %rd37, %rd43;
	ld.global.u32 	%r89, [%rd44];
	mad.lo.s32 	%r108, %r89, %r88, %r87;
	add.s32 	%r103, %r103, 2;
$L__BB0_11:
	and.b32  	%r90, %r31, 1;
	setp.eq.b32 	%p11, %r90, 1;
	not.pred 	%p12, %p11;
	@%p12 bra 	$L__BB0_13;
	add.s32 	%r91, %r103, %r3;
	mul.wide.u32 	%rd45, %r91, 4;
	add.s64 	%rd46, %rd2, %rd45;
	ld.global.u32 	%r92, [%rd46];
	mad.lo.s32 	%r93, %r103, %r30, %r1;
	mul.wide.s32 	%rd47, %r93, 4;
	add.s64 	%rd48, %rd1, %rd47;
	ld.global.u32 	%r94, [%rd48];
	mad.lo.s32 	%r108, %r94, %r92, %r108;
$L__BB0_13:
	mad.lo.s32 	%r95, %r30, %r40, %r1;
	cvta.to.global.u64 	%rd49, %rd6;
	mul.wide.s32 	%rd50, %r95, 4;
	add.s64 	%rd51, %rd49, %rd50;
	st.global.u32 	[%rd51], %r108;
$L__BB0_14:
	ret;

}


// ===== COMPILED SASS (sm_100) =====

	.target	sm_100

	.elftype	@"ET_EXEC"


//--------------------- .note.nv.tkinfo           --------------------------
	.section	.note.nv.tkinfo,"",@"SHT_NOTE"
	.sectionflags	@"SHF_NOTE_NV_TKINFO"
	.tkinfo
        /*0018*/ 	.word	0x00000002
        /*0030*/ 	.string	""
        /*0030*/ 	.string	"ptxas"
        /*0030*/ 	.string	"Cuda compilation tools, release 13.0, V13.0.88"
        /*0030*/ 	.string	"Build cuda_13.0.r13.0/compiler.36424714_0"
        /*0030*/ 	.string	"-arch sm_100 -m 64 "



//--------------------- .note.nv.cuinfo           --------------------------
	.section	.note.nv.cuinfo,"",@"SHT_NOTE"
	.sectionflags	@"SHF_NOTE_NV_CUINFO"
        /*0018*/ 	.short	0x0002
        /*001a*/ 	.short	0x0064
        /*001c*/ 	.short	0x0082
	.zero		2


//--------------------- .nv.info                  --------------------------
	.section	.nv.info,"",@"SHT_CUDA_INFO"
	.align	4


	//----- nvinfo : EIATTR_REGCOUNT
	.align		4
        /*0000*/ 	.byte	0x04, 0x2f
        /*0002*/ 	.short	(.L_1 - .L_0)
	.align		4
.L_0:
        /*0004*/ 	.word	index@(_Z11gemm_kernalPiS_S_iii)
        /*0008*/ 	.word	0x00000020


	//----- nvinfo : EIATTR_FRAME_SIZE
	.align		4
.L_1:
        /*000c*/ 	.byte	0x04, 0x11
        /*000e*/ 	.short	(.L_3 - .L_2)
	.align		4
.L_2:
        /*0010*/ 	.word	index@(_Z11gemm_kernalPiS_S_iii)
        /*0014*/ 	.word	0x00000000


	//----- nvinfo : EIATTR_MIN_STACK_SIZE
	.align		4
.L_3:
        /*0018*/ 	.byte	0x04, 0x12
        /*001a*/ 	.short	(.L_5 - .L_4)
	.align		4
.L_4:
        /*001c*/ 	.word	index@(_Z11gemm_kernalPiS_S_iii)
        /*0020*/ 	.word	0x00000000
.L_5:


//--------------------- .nv.compat                --------------------------
	.section	.nv.compat,"",@"SHT_CUDA_COMPAT_INFO"
	.align	4
        /*0000*/ 	.byte	0x02, 0x09, 0x00, 0x00, 0x02, 0x02, 0x01, 0x00, 0x02, 0x05, 0x05, 0x00, 0x03, 0x07, 0x01, 0x01
        /*0010*/ 	.byte	0x02, 0x03, 0x00, 0x00, 0x02, 0x06, 0x01, 0x00, 0x04, 0x0b, 0x08, 0x00, 0x09, 0x00, 0x00, 0x00
        /*0020*/ 	.byte	0x00, 0x00, 0x00, 0x00


//--------------------- .nv.info._Z11gemm_kernalPiS_S_iii --------------------------
	.section	.nv.info._Z11gemm_kernalPiS_S_iii,"",@"SHT_CUDA_INFO"
	.sectionflags	@""
	.align	4


	//----- nvinfo : EIATTR_CUDA_API_VERSION
	.align		4
        /*0000*/ 	.byte	0x04, 0x37
        /*0002*/ 	.short	(.L_7 - .L_6)
.L_6:
        /*0004*/ 	.word	0x00000082


	//----- nvinfo : EIATTR_KPARAM_INFO
	.align		4
.L_7:
        /*0008*/ 	.byte	0x04, 0x17
        /*000a*/ 	.short	(.L_9 - .L_8)
.L_8:
        /*000c*/ 	.word	0x00000000
        /*0010*/ 	.short	0x0005
        /*0012*/ 	.short	0x0020
        /*0014*/ 	.byte	0x00, 0xf0, 0x11, 0x00


	//----- nvinfo : EIATTR_KPARAM_INFO
	.align		4
.L_9:
        /*0018*/ 	.byte	0x04, 0x17
        /*001a*/ 	.short	(.L_11 - .L_10)
.L_10:
        /*001c*/ 	.word	0x00000000
        /*0020*/ 	.short	0x0004
        /*0022*/ 	.short	0x001c
        /*0024*/ 	.byte	0x00, 0xf0, 0x11, 0x00


	//----- nvinfo : EIATTR_KPARAM_INFO
	.align		4
.L_11:
        /*0028*/ 	.byte	0x04, 0x17
        /*002a*/ 	.short	(.L_13 - .L_12)
.L_12:
        /*002c*/ 	.word	0x00000000
        /*0030*/ 	.short	0x0003
        /*0032*/ 	.short	0x0018
        /*0034*/ 	.byte	0x00, 0xf0, 0x11, 0x00


	//----- nvinfo : EIATTR_KPARAM_INFO
	.align		4
.L_13:
        /*0038*/ 	.byte	0x04, 0x17
        /*003a*/ 	.short	(.L_15 - .L_14)
.L_14:
        /*003c*/ 	.word	0x00000000
        /*0040*/ 	.short	0x0002
        /*0042*/ 	.short	0x0010
        /*0044*/ 	.byte	0x00, 0xf5, 0x21, 0x00


	//----- nvinfo : EIATTR_KPARAM_INFO
	.align		4
.L_15:
        /*0048*/ 	.byte	0x04, 0x17
        /*004a*/ 	.short	(.L_17 - .L_16)
.L_16:
        /*004c*/ 	.word	0x00000000
        /*0050*/ 	.short	0x0001
        /*0052*/ 	.short	0x0008
        /*0054*/ 	.byte	0x00, 0xf5, 0x21, 0x00


	//----- nvinfo : EIATTR_KPARAM_INFO
	.align		4
.L_17:
        /*0058*/ 	.byte	0x04, 0x17
        /*005a*/ 	.short	(.L_19 - .L_18)
.L_18:
        /*005c*/ 	.word	0x00000000
        /*0060*/ 	.short	0x0000
        /*0062*/ 	.short	0x0000
        /*0064*/ 	.byte	0x00, 0xf5, 0x21, 0x00


	//----- nvinfo : EIATTR_SPARSE_MMA_MASK
	.align		4
.L_19:
        /*0068*/ 	.byte	0x03, 0x50
        /*006a*/ 	.short	0x0000


	//----- nvinfo : EIATTR_MAXREG_COUNT
	.align		4
        /*006c*/ 	.byte	0x03, 0x1b
        /*006e*/ 	.short	0x00ff


	//----- nvinfo : EIATTR_MERCURY_ISA_VERSION
	.align		4
        /*0070*/ 	.byte	0x03, 0x5f
        /*0072*/ 	.short	0x0101


	//----- nvinfo : EIATTR_VRC_CTA_INIT_COUNT
	.align		4
        /*0074*/ 	.byte	0x02, 0x4a
	.zero		1
	.zero		1


	//----- nvinfo : EIATTR_EXIT_INSTR_OFFSETS
	.align		4
        /*0078*/ 	.byte	0x04, 0x1c
        /*007a*/ 	.short	(.L_21 - .L_20)


	//   ....[0]....
.L_20:
        /*007c*/ 	.word	0x000000c0


	//   ....[1]....
        /*0080*/ 	.word	0x000008d0


	//----- nvinfo : EIATTR_CBANK_PARAM_SIZE
	.align		4
.L_21:
        /*0084*/ 	.byte	0x03, 0x19
        /*0086*/ 	.short	0x0024


	//----- nvinfo : EIATTR_PARAM_CBANK
	.align		4
        /*0088*/ 	.byte	0x04, 0x0a
        /*008a*/ 	.short	(.L_23 - .L_22)
	.align		4
.L_22:
        /*008c*/ 	.word	index@(.nv.constant0._Z11gemm_kernalPiS_S_iii)
        /*0090*/ 	.short	0x0380
        /*0092*/ 	.short	0x0024


	//----- nvinfo : EIATTR_SW_WAR
	.align		4
.L_23:
        /*0094*/ 	.byte	0x04, 0x36
        /*0096*/ 	.short	(.L_25 - .L_24)
.L_24:
        /*0098*/ 	.word	0x00000008
.L_25:


//--------------------- .nv.callgraph             --------------------------
	.section	.nv.callgraph,"",@"SHT_CUDA_CALLGRAPH"
	.align	4
	.sectionentsize	8
	.align		4
        /*0000*/ 	.word	0x00000000
	.align		4
        /*0004*/ 	.word	0xffffffff
	.align		4
        /*0008*/ 	.word	0x00000000
	.align		4
        /*000c*/ 	.word	0xfffffffe
	.align		4
        /*0010*/ 	.word	0x00000000
	.align		4
        /*0014*/ 	.word	0xfffffffd
	.align		4
        /*0018*/ 	.word	0x00000000
	.align		4
        /*001c*/ 	.word	0xfffffffc


//--------------------- .text._Z11gemm_kernalPiS_S_iii --------------------------
	.section	.text._Z11gemm_kernalPiS_S_iii,"ax",@progbits
	.align	128
        .global         _Z11gemm_kernalPiS_S_iii
        .type           _Z11gemm_kernalPiS_S_iii,@function
        .size           _Z11gemm_kernalPiS_S_iii,(.L_x_5 - _Z11gemm_kernalPiS_S_iii)
        .other          _Z11gemm_kernalPiS_S_iii,@"STO_CUDA_ENTRY STV_DEFAULT"
_Z11gemm_kernalPiS_S_iii:
.text._Z11gemm_kernalPiS_S_iii:
[----:B------:R-:W-:Y:S01]  /*0000*/  LDC R1, c[0x0][0x37c] ;  /* 0x0000df00ff017b82 */ /* 0x000fe20000000800 */
[----:B------:R-:W0:Y:S01]  /*0010*/  S2R R0, SR_CTAID.Y ;  /* 0x0000000000007919 */ /* 0x000e220000002600 */
[----:B------:R-:W1:Y:S06]  /*0020*/  LDCU UR4, c[0x0][0x360] ;  /* 0x00006c00ff0477ac */ /* 0x000e6c0008000800 */
[----:B------:R-:W2:Y:S01]  /*0030*/  LDC.64 R2, c[0x0][0x398] ;  /* 0x0000e600ff027b82 */ /* 0x000ea20000000a00 */
[----:B------:R-:W0:Y:S01]  /*0040*/  S2R R7, SR_TID.Y ;  /* 0x0000000000077919 */ /* 0x000e220000002200 */
[----:B------:R-:W0:Y:S01]  /*0050*/  LDCU UR5, c[0x0][0x364] ;  /* 0x00006c80ff0577ac */ /* 0x000e220008000800 */
[----:B------:R-:W1:Y:S01]  /*0060*/  S2R R18, SR_CTAID.X ;  /* 0x0000000000127919 */ /* 0x000e620000002500 */
[----:B------:R-:W1:Y:S01]  /*0070*/  S2R R5, SR_TID.X ;  /* 0x0000000000057919 */ /* 0x000e620000002100 */
[----:B0-----:R-:W-:-:S05]  /*0080*/  IMAD R0, R0, UR5, R7 ;  /* 0x0000000500007c24 */ /* 0x001fca000f8e0207 */
[----:B--2---:R-:W-:Y:S01]  /*0090*/  ISETP.GE.AND P0, PT, R0, R2, PT ;  /* 0x000000020000720c */ /* 0x004fe20003f06270 */
[----:B-1----:R-:W-:-:S05]  /*00a0*/  IMAD R18, R18, UR4, R5 ;  /* 0x0000000412127c24 */ /* 0x002fca000f8e0205 */
[----:B------:R-:W-:-:S13]  /*00b0*/  ISETP.GE.OR P0, PT, R18, R3, P0 ;  /* 0x000000031200720c */ /* 0x000fda0000706670 */
[----:B------:R-:W-:Y:S05]  /*00c0*/  @P0 EXIT ;  /* 0x000000000000094d */ /* 0x000fea0003800000 */
[----:B------:R-:W0:Y:S01]  /*00d0*/  LDC R19, c[0x0][0x3a0] ;  /* 0x0000e800ff137b82 */ /* 0x000e220000000800 */
[----:B------:R-:W1:Y:S01]  /*00e0*/  LDCU.64 UR4, c[0x0][0x358] ;  /* 0x00006b00ff0477ac */ /* 0x000e620008000a00 */
[----:B------:R-:W-:Y:S01]  /*00f0*/  HFMA2 R24, -RZ, RZ, 0, 0 ;  /* 0x00000000ff187431 */ /* 0x000fe200000001ff */
[----:B0-----:R-:W-:-:S13]  /*0100*/  ISETP.GE.AND P0, PT, R19, 0x1, PT ;  /* 0x000000011300780c */ /* 0x001fda0003f06270 */
[----:B-1----:R-:W-:Y:S05]  /*0110*/  @!P0 BRA `(.L_x_0) ;  /* 0x0000000400dc8947 */ /* 0x002fea0003800000 */
[C---:B------:R-:W-:Y:S01]  /*0120*/  ISETP.GE.U32.AND P1, PT, R19.reuse, 0x8, PT ;  /* 0x000000081300780c */ /* 0x040fe20003f26070 */
[----:B------:R-:W-:Y:S01]  /*0130*/  IMAD R20, R0, R19, RZ ;  /* 0x0000001300147224 */ /* 0x000fe200078e02ff */
[----:B------:R-:W-:Y:S02]  /*0140*/  LOP3.LUT R27, R19, 0x7, RZ, 0xc0, !PT ;  /* 0x00000007131b7812 */ /* 0x000fe400078ec0ff */
[----:B------:R-:W-:Y:S02]  /*0150*/  MOV R21, RZ ;  /* 0x000000ff00157202 */ /* 0x000fe40000000f00 */
[----:B------:R-:W-:Y:S02]  /*0160*/  ISETP.NE.AND P0, PT, R27, RZ, PT ;  /* 0x000000ff1b00720c */ /* 0x000fe40003f05270 */
[----:B------:R-:W-:-:S05]  /*0170*/  MOV R24, RZ ;  /* 0x000000ff00187202 */ /* 0x000fca0000000f00 */
[----:B------:R-:W-:Y:S06]  /*0180*/  @!P1 BRA `(.L_x_1) ;  /* 0x0000000000c09947 */ /* 0x000fec0003800000 */
[----:B------:R-:W0:Y:S01]  /*0190*/  LDC.64 R4, c[0x0][0x380] ;  /* 0x0000e000ff047b82 */ /* 0x000e220000000a00 */
[----:B------:R-:W-:Y:S02]  /*01a0*/  LOP3.LUT R21, R19, 0x7ffffff8, RZ, 0xc0, !PT ;  /* 0x7ffffff813157812 */ /* 0x000fe400078ec0ff */
[----:B------:R-:W-:Y:S02]  /*01b0*/  MOV R24, RZ ;  /* 0x000000ff00187202 */ /* 0x000fe40000000f00 */
[----:B------:R-:W-:Y:S02]  /*01c0*/  MOV R2, R18 ;  /* 0x0000001200027202 */ /* 0x000fe40000000f00 */
[----:B------:R-:W-:Y:S01]  /*01d0*/  IADD3 R22, PT, PT, -R21, RZ, RZ ;  /* 0x000000ff15167210 */ /* 0x000fe20007ffe1ff */
[----:B0-----:R-:W-:-:S03]  /*01e0*/  IMAD.WIDE.U32 R4, R20, 0x4, R4 ;  /* 0x0000000414047825 */ /* 0x001fc600078e0004 */
[----:B------:R-:W-:-:S04]  /*01f0*/  IADD3 R6, P1, PT, R4, 0x10, RZ ;  /* 0x0000001004067810 */ /* 0x000fc80007f3e0ff */
[----:B------:R-:W-:-:S09]  /*0200*/  IADD3.X R5, PT, PT, RZ, R5, RZ, P1, !PT ;  /* 0x00000005ff057210 */ /* 0x000fd20000ffe4ff */
.L_x_2:
[----:B------:R-:W0:Y:S01]  /*0210*/  LDC.64 R16, c[0x0][0x388] ;  /* 0x0000e200ff107b82 */ /* 0x000e220000000a00 */
[----:B------:R-:W-:-:S05]  /*0220*/  MOV R4, R6 ;  /* 0x0000000600047202 */ /* 0x000fca0000000f00 */
[----:B------:R-:W2:Y:S04]  /*0230*/  LDG.E R25, desc[UR4][R4.64+-0x10] ;  /* 0xfffff00404197981 */ /* 0x000ea8000c1e1900 */
[----:B------:R-:W3:Y:S04]  /*0240*/  LDG.E R23, desc[UR4][R4.64+-0xc] ;  /* 0xfffff40404177981 */ /* 0x000ee8000c1e1900 */
[----:B------:R-:W4:Y:S04]  /*0250*/  LDG.E R29, desc[UR4][R4.64+-0x8] ;  /* 0xfffff804041d7981 */ /* 0x000f28000c1e1900 */
[----:B------:R-:W5:Y:S01]  /*0260*/  LDG.E R28, desc[UR4][R4.64+-0x4] ;  /* 0xfffffc04041c7981 */ /* 0x000f62000c1e1900 */
[----:B0-----:R-:W-:-:S05]  /*0270*/  IMAD.WIDE R16, R2, 0x4, R16 ;  /* 0x0000000402107825 */ /* 0x001fca00078e0210 */
[----:B------:R0:W2:Y:S01]  /*0280*/  LDG.E R26, desc[UR4][R16.64] ;  /* 0x00000004101a7981 */ /* 0x0000a2000c1e1900 */
[----:B------:R-:W-:-:S04]  /*0290*/  IMAD.WIDE R14, R3, 0x4, R16 ;  /* 0x00000004030e7825 */ /* 0x000fc800078e0210 */
[C---:B------:R-:W-:Y:S02]  /*02a0*/  IMAD.WIDE R6, R3.reuse, 0x4, R14 ;  /* 0x0000000403067825 */ /* 0x040fe400078e020e */
[----:B------:R-:W3:Y:S02]  /*02b0*/  LDG.E R14, desc[UR4][R14.64] ;  /* 0x000000040e0e7981 */ /* 0x000ee4000c1e1900 */
[C---:B------:R-:W-:Y:S02]  /*02c0*/  IMAD.WIDE R10, R3.reuse, 0x4, R6 ;  /* 0x00000004030a7825 */ /* 0x040fe400078e0206 */
[----:B------:R-:W4:Y:S02]  /*02d0*/  LDG.E R6, desc[UR4][R6.64] ;  /* 0x0000000406067981 */ /* 0x000f24000c1e1900 */
[C---:B------:R-:W-:Y:S02]  /*02e0*/  IMAD.WIDE R8, R3.reuse, 0x4, R10 ;  /* 0x0000000403087825 */ /* 0x040fe400078e020a */
[----:B------:R-:W5:Y:S02]  /*02f0*/  LDG.E R10, desc[UR4][R10.64] ;  /* 0x000000040a0a7981 */ /* 0x000f64000c1e1900 */
[----:B------:R-:W-:-:S02]  /*0300*/  IMAD.WIDE R12, R3, 0x4, R8 ;  /* 0x00000004030c7825 */ /* 0x000fc400078e0208 */
[----:B------:R-:W5:Y:S04]  /*0310*/  LDG.E R7, desc[UR4][R4.64] ;  /* 0x0000000404077981 */ /* 0x000f68000c1e1900 */
[----:B------:R-:W5:Y:S01]  /*0320*/  LDG.E R8, desc[UR4][R8.64] ;  /* 0x0000000408087981 */ /* 0x000f62000c1e1900 */
[----:B0-----:R-:W-:-:S03]  /*0330*/  IMAD.WIDE R16, R3, 0x4, R12 ;  /* 0x0000000403107825 */ /* 0x001fc600078e020c */
[----:B------:R-:W5:Y:S04]  /*0340*/  LDG.E R12, desc[UR4][R12.64] ;  /* 0x000000040c0c7981 */ /* 0x000f68000c1e1900 */
[----:B------:R-:W5:Y:S04]  /*0350*/  LDG.E R15, desc[UR4][R16.64] ;  /* 0x00000004100f7981 */ /* 0x000f68000c1e1900 */
[----:B------:R-:W5:Y:S04]  /*0360*/  LDG.E R9, desc[UR4][R4.64+0x4] ;  /* 0x0000040404097981 */ /* 0x000f68000c1e1900 */
[----:B------:R-:W5:Y:S01]  /*0370*/  LDG.E R11, desc[UR4][R4.64+0xc] ;  /* 0x00000c04040b7981 */ /* 0x000f62000c1e1900 */
[----:B--2---:R-:W-:-:S02]  /*0380*/  IMAD R26, R25, R26, R24 ;  /* 0x0000001a191a7224 */ /* 0x004fc400078e0218 */
[----:B------:R-:W-:Y:S02]  /*0390*/  IMAD.WIDE R24, R3, 0x4, R16 ;  /* 0x0000000403187825 */ /* 0x000fe400078e0210 */
[----:B------:R0:W2:Y:S04]  /*03a0*/  LDG.E R16, desc[UR4][R4.64+0x8] ;  /* 0x0000080404107981 */ /* 0x0000a8000c1e1900 */
[----:B------:R-:W2:Y:S01]  /*03b0*/  LDG.E R24, desc[UR4][R24.64] ;  /* 0x0000000418187981 */ /* 0x000ea2000c1e1900 */
[----:B---3--:R-:W-:Y:S01]  /*03c0*/  IMAD R14, R23, R14, R26 ;  /* 0x0000000e170e7224 */ /* 0x008fe200078e021a */
[----:B------:R-:W-:-:S03]  /*03d0*/  IADD3 R22, PT, PT, R22, 0x8, RZ ;  /* 0x0000000816167810 */ /* 0x000fc60007ffe0ff */
[----:B----4-:R-:W-:Y:S01]  /*03e0*/  IMAD R29, R29, R6, R14 ;  /* 0x000000061d1d7224 */ /* 0x010fe200078e020e */
[----:B------:R-:W-:-:S03]  /*03f0*/  ISETP.NE.AND P1, PT, R22, RZ, PT ;  /* 0x000000ff1600720c */ /* 0x000fc60003f25270 */
[----:B-----5:R-:W-:Y:S01]  /*0400*/  IMAD R10, R28, R10, R29 ;  /* 0x0000000a1c0a7224 */ /* 0x020fe200078e021d */
[----:B------:R-:W-:-:S03]  /*0410*/  IADD3 R6, P2, PT, R4, 0x20, RZ ;  /* 0x0000002004067810 */ /* 0x000fc60007f5e0ff */
[----:B------:R-:W-:Y:S01]  /*0420*/  IMAD R7, R7, R8, R10 ;  /* 0x0000000807077224 */ /* 0x000fe200078e020a */
[----:B0-----:R-:W-:Y:S02]  /*0430*/  IADD3.X R5, PT, PT, RZ, R5, RZ, P2, !PT ;  /* 0x00000005ff057210 */ /* 0x001fe400017fe4ff */
[----:B------:R-:W-:Y:S01]  /*0440*/  LEA R2, R3, R2, 0x3 ;  /* 0x0000000203027211 */ /* 0x000fe200078e18ff */
[----:B------:R-:W-:-:S04]  /*0450*/  IMAD R7, R9, R12, R7 ;  /* 0x0000000c09077224 */ /* 0x000fc800078e0207 */
[----:B--2---:R-:W-:-:S04]  /*0460*/  IMAD R7, R16, R15, R7 ;  /* 0x0000000f10077224 */ /* 0x004fc800078e0207 */
[----:B------:R-:W-:Y:S01]  /*0470*/  IMAD R24, R11, R24, R7 ;  /* 0x000000180b187224 */ /* 0x000fe200078e0207 */
[----:B------:R-:W-:Y:S06]  /*0480*/  @P1 BRA `(.L_x_2) ;  /* 0xfffffffc00601947 */ /* 0x000fec000383ffff */
.L_x_1:
[----:B------:R-:W-:Y:S05]  /*0490*/  @!P0 BRA `(.L_x_0) ;  /* 0x0000000000fc8947 */ /* 0x000fea0003800000 */
[----:B------:R-:W-:Y:S02]  /*04a0*/  ISETP.GE.U32.AND P1, PT, R27, 0x4, PT ;  /* 0x000000041b00780c */ /* 0x000fe40003f26070 */
[----:B------:R-:W-:-:S04]  /*04b0*/  LOP3.LUT R2, R19, 0x3, RZ, 0xc0, !PT ;  /* 0x0000000313027812 */ /* 0x000fc800078ec0ff */
[----:B------:R-:W-:-:S07]  /*04c0*/  ISETP.NE.AND P0, PT, R2, RZ, PT ;  /* 0x000000ff0200720c */ /* 0x000fce0003f05270 */
[----:B------:R-:W-:Y:S06]  /*04d0*/  @!P1 BRA `(.L_x_3) ;  /* 0x00000000006c9947 */ /* 0x000fec0003800000 */
[----:B------:R-:W0:Y:S01]  /*04e0*/  LDC.64 R6, c[0x0][0x388] ;  /* 0x0000e200ff067b82 */ /* 0x000e220000000a00 */
[----:B------:R-:W1:Y:S01]  /*04f0*/  LDCU.64 UR6, c[0x0][0x380] ;  /* 0x00007000ff0677ac */ /* 0x000e620008000a00 */
[----:B------:R-:W-:Y:S01]  /*0500*/  IMAD R9, R21, R3, R18 ;  /* 0x0000000315097224 */ /* 0x000fe200078e0212 */
[CC--:B------:R-:W-:Y:S02]  /*0510*/  IADD3 R5, PT, PT, R20.reuse, R21.reuse, RZ ;  /* 0x0000001514057210 */ /* 0x0c0fe40007ffe0ff */
[----:B------:R-:W-:-:S03]  /*0520*/  IADD3 R10, P1, PT, R20, R21, RZ ;  /* 0x00000015140a7210 */ /* 0x000fc60007f3e0ff */
[----:B------:R-:W2:Y:S01]  /*0530*/  LDC.64 R14, c[0x0][0x380] ;  /* 0x0000e000ff0e7b82 */ /* 0x000ea20000000a00 */
[----:B0-----:R-:W-:-:S04]  /*0540*/  IMAD.WIDE R6, R9, 0x4, R6 ;  /* 0x0000000409067825 */ /* 0x001fc800078e0206 */
[----:B------:R-:W-:Y:S02]  /*0550*/  IMAD.WIDE R8, R3, 0x4, R6 ;  /* 0x0000000403087825 */ /* 0x000fe400078e0206 */
[----:B------:R-:W3:Y:S02]  /*0560*/  LDG.E R6, desc[UR4][R6.64] ;  /* 0x0000000406067981 */ /* 0x000ee4000c1e1900 */
[----:B--2---:R-:W-:Y:S01]  /*0570*/  IMAD.WIDE.U32 R14, R5, 0x4, R14 ;  /* 0x00000004050e7825 */ /* 0x004fe200078e000e */
[----:B------:R-:W-:Y:S02]  /*0580*/  IADD3.X R5, PT, PT, RZ, RZ, RZ, P1, !PT ;  /* 0x000000ffff057210 */ /* 0x000fe40000ffe4ff */
[----:B-1----:R-:W-:-:S03]  /*0590*/  LEA R4, P1, R10, UR6, 0x2 ;  /* 0x000000060a047c11 */ /* 0x002fc6000f8210ff */
[----:B------:R-:W3:Y:S01]  /*05a0*/  LDG.E R15, desc[UR4][R14.64] ;  /* 0x000000040e0f7981 */ /* 0x000ee2000c1e1900 */
[----:B------:R-:W-:Y:S01]  /*05b0*/  LEA.HI.X R5, R10, UR7, R5, 0x2, P1 ;  /* 0x000000070a057c11 */ /* 0x000fe200088f1405 */
[C---:B------:R-:W-:Y:S02]  /*05c0*/  IMAD.WIDE R10, R3.reuse, 0x4, R8 ;  /* 0x00000004030a7825 */ /* 0x040fe400078e0208 */
[----:B------:R-:W2:Y:S04]  /*05d0*/  LDG.E R8, desc[UR4][R8.64] ;  /* 0x0000000408087981 */ /* 0x000ea8000c1e1900 */
[----:B------:R-:W2:Y:S01]  /*05e0*/  LDG.E R17, desc[UR4][R4.64+0x4] ;  /* 0x0000040404117981 */ /* 0x000ea2000c1e1900 */
[----:B------:R-:W-:-:S03]  /*05f0*/  IMAD.WIDE R12, R3, 0x4, R10 ;  /* 0x00000004030c7825 */ /* 0x000fc600078e020a */
[----:B------:R-:W4:Y:S04]  /*0600*/  LDG.E R22, desc[UR4][R10.64] ;  /* 0x000000040a167981 */ /* 0x000f28000c1e1900 */
[----:B------:R-:W4:Y:S04]  /*0610*/  LDG.E R16, desc[UR4][R4.64+0x8] ;  /* 0x0000080404107981 */ /* 0x000f28000c1e1900 */
[----:B------:R-:W5:Y:S04]  /*0620*/  LDG.E R23, desc[UR4][R4.64+0xc] ;  /* 0x00000c0404177981 */ /* 0x000f68000c1e1900 */
[----:B------:R-:W5:Y:S01]  /*0630*/  LDG.E R12, desc[UR4][R12.64] ;  /* 0x000000040c0c7981 */ /* 0x000f62000c1e1900 */
[----:B------:R-:W-:Y:S01]  /*0640*/  IADD3 R21, PT, PT, R21, 0x4, RZ ;  /* 0x0000000415157810 */ /* 0x000fe20007ffe0ff */
[----:B---3--:R-:W-:-:S04]  /*0650*/  IMAD R24, R15, R6, R24 ;  /* 0x000000060f187224 */ /* 0x008fc800078e0218 */
[----:B--2---:R-:W-:-:S04]  /*0660*/  IMAD R17, R17, R8, R24 ;  /* 0x0000000811117224 */ /* 0x004fc800078e0218 */
[----:B----4-:R-:W-:-:S04]  /*0670*/  IMAD R16, R16, R22, R17 ;  /* 0x0000001610107224 */ /* 0x010fc800078e0211 */
[----:B-----5:R-:W-:-:S07]  /*0680*/  IMAD R24, R23, R12, R16 ;  /* 0x0000000c17187224 */ /* 0x020fce00078e0210 */
.L_x_3:
[----:B------:R-:W-:Y:S05]  /*0690*/  @!P0 BRA `(.L_x_0) ;  /* 0x00000000007c8947 */ /* 0x000fea0003800000 */
[----:B------:R-:W-:Y:S01]  /*06a0*/  ISETP.NE.AND P1, PT, R2, 0x1, PT ;  /* 0x000000010200780c */ /* 0x000fe20003f25270 */
[----:B------:R-:W0:Y:S01]  /*06b0*/  LDC.64 R12, c[0x0][0x380] ;  /* 0x0000e000ff0c7b82 */ /* 0x000e220000000a00 */
[----:B------:R-:W-:-:S04]  /*06c0*/  LOP3.LUT R19, R19, 0x1, RZ, 0xc0, !PT ;  /* 0x0000000113137812 */ /* 0x000fc800078ec0ff */
[----:B------:R-:W-:-:S03]  /*06d0*/  ISETP.NE.U32.AND P0, PT, R19, 0x1, PT ;  /* 0x000000011300780c */ /* 0x000fc60003f05070 */
[----:B------:R-:W1:Y:S04]  /*06e0*/  LDC.64 R10, c[0x0][0x388] ;  /* 0x0000e200ff0a7b82 */ /* 0x000e680000000a00 */
[CC--:B------:R-:W-:Y:S02]  /*06f0*/  @P1 IADD3 R15, PT, PT, R20.reuse, R21.reuse, RZ ;  /* 0x00000015140f1210 */ /* 0x0c0fe40007ffe0ff */
[----:B------:R-:W-:Y:S02]  /*0700*/  @P1 IADD3 R2, P2, PT, R20, R21, RZ ;  /* 0x0000001514021210 */ /* 0x000fe40007f5e0ff */
[----:B------:R-:W2:Y:S02]  /*0710*/  @P1 LDC.64 R4, c[0x0][0x380] ;  /* 0x0000e000ff041b82 */ /* 0x000ea40000000a00 */
[----:B------:R-:W-:-:S06]  /*0720*/  @P1 IADD3.X R14, PT, PT, RZ, RZ, RZ, P2, !PT ;  /* 0x000000ffff0e1210 */ /* 0x000fcc00017fe4ff */
[----:B------:R-:W3:Y:S01]  /*0730*/  LDC.64 R6, c[0x0][0x380] ;  /* 0x0000e000ff067b82 */ /* 0x000ee20000000a00 */
[----:B0-----:R-:W-:-:S04]  /*0740*/  @P1 IMAD.WIDE.U32 R12, R15, 0x4, R12 ;  /* 0x000000040f0c1825 */ /* 0x001fc800078e000c */
[C---:B------:R-:W-:Y:S01]  /*0750*/  @P1 IMAD R15, R21.reuse, R3, R18 ;  /* 0x00000003150f1224 */ /* 0x040fe200078e0212 */
[----:B------:R-:W-:Y:S01]  /*0760*/  @P1 IADD3 R21, PT, PT, R21, 0x2, RZ ;  /* 0x0000000215151810 */ /* 0x000fe20007ffe0ff */
[----:B------:R-:W4:Y:S01]  /*0770*/  @P1 LDG.E R13, desc[UR4][R12.64] ;  /* 0x000000040c0d1981 */ /* 0x000f22000c1e1900 */
[----:B------:R-:W0:Y:S01]  /*0780*/  LDC.64 R8, c[0x0][0x388] ;  /* 0x0000e200ff087b82 */ /* 0x000e220000000a00 */
[----:B-1----:R-:W-:Y:S01]  /*0790*/  @P1 IMAD.WIDE R10, R15, 0x4, R10 ;  /* 0x000000040f0a1825 */ /* 0x002fe200078e020a */
[----:B------:R-:W-:Y:S02]  /*07a0*/  @!P0 IADD3 R17, PT, PT, R20, R21, RZ ;  /* 0x0000001514118210 */ /* 0x000fe40007ffe0ff */
[----:B--2---:R-:W-:Y:S01]  /*07b0*/  @P1 LEA R4, P2, R2, R4, 0x2 ;  /* 0x0000000402041211 */ /* 0x004fe200078410ff */
[----:B------:R-:W-:-:S03]  /*07c0*/  @!P0 IMAD R21, R21, R3, R18 ;  /* 0x0000000315158224 */ /* 0x000fc600078e0212 */
[----:B------:R-:W-:Y:S01]  /*07d0*/  @P1 LEA.HI.X R5, R2, R5, R14, 0x2, P2 ;  /* 0x0000000502051211 */ /* 0x000fe200010f140e */
[----:B------:R-:W-:Y:S01]  /*07e0*/  @P1 IMAD.WIDE R14, R3, 0x4, R10 ;  /* 0x00000004030e1825 */ /* 0x000fe200078e020a */
[----:B------:R-:W4:Y:S03]  /*07f0*/  @P1 LDG.E R2, desc[UR4][R10.64] ;  /* 0x000000040a021981 */ /* 0x000f26000c1e1900 */
[----:B---3--:R-:W-:Y:S01]  /*0800*/  @!P0 IMAD.WIDE.U32 R6, R17, 0x4, R6 ;  /* 0x0000000411068825 */ /* 0x008fe200078e0006 */
[----:B------:R-:W2:Y:S04]  /*0810*/  @P1 LDG.E R5, desc[UR4][R4.64+0x4] ;  /* 0x0000040404051981 */ /* 0x000ea8000c1e1900 */
[----:B------:R-:W2:Y:S01]  /*0820*/  @P1 LDG.E R14, desc[UR4][R14.64] ;  /* 0x000000040e0e1981 */ /* 0x000ea2000c1e1900 */
[----:B0-----:R-:W-:-:S03]  /*0830*/  @!P0 IMAD.WIDE R8, R21, 0x4, R8 ;  /* 0x0000000415088825 */ /* 0x001fc600078e0208 */
[----:B------:R-:W3:Y:S04]  /*0840*/  @!P0 LDG.E R7, desc[UR4][R6.64] ;  /* 0x0000000406078981 */ /* 0x000ee8000c1e1900 */
[----:B------:R-:W3:Y:S01]  /*0850*/  @!P0 LDG.E R8, desc[UR4][R8.64] ;  /* 0x0000000408088981 */ /* 0x000ee2000c1e1900 */
[----:B----4-:R-:W-:-:S04]  /*0860*/  @P1 IMAD R2, R13, R2, R24 ;  /* 0x000000020d021224 */ /* 0x010fc800078e0218 */
[----:B--2---:R-:W-:-:S04]  /*0870*/  @P1 IMAD R24, R5, R14, R2 ;  /* 0x0000000e05181224 */ /* 0x004fc800078e0202 */
[----:B---3--:R-:W-:-:S07]  /*0880*/  @!P0 IMAD R24, R7, R8, R24 ;  /* 0x0000000807188224 */ /* 0x008fce00078e0218 */
.L_x_0:
[----:B------:R-:W0:Y:S01]  /*0890*/  LDC.64 R4, c[0x0][0x390] ;  /* 0x0000e400ff047b82 */ /* 0x000e220000000a00 */
[----:B------:R-:W-:-:S04]  /*08a0*/  IMAD R3, R0, R3, R18 ;  /* 0x0000000300037224 */ /* 0x000fc800078e0212 */
[----:B0-----:R-:W-:-:S05]  /*08b0*/  IMAD.WIDE R2, R3, 0x4, R4 ;  /* 0x0000000403027825 */ /* 0x001fca00078e0204 */
[----:B------:R-:W-:Y:S01]  /*08c0*/  STG.E desc[UR4][R2.64], R24 ;  /* 0x0000001802007986 */ /* 0x000fe2000c101904 */
[----:B------:R-:W-:Y:S05]  /*08d0*/  EXIT ;  /* 0x000000000000794d */ /* 0x000fea0003800000 */
.L_x_4:
[----:B------:R-:W-:-:S00]  /*08e0*/  BRA `(.L_x_4) ;  /* 0xfffffffc00fc7947 */ /* 0x000fc0000383ffff */
[----:B------:R-:W-:-:S00]  /*08f0*/  NOP ;  /* 0x0000000000007918 */ /* 0x000fc00000000000 */
        /* <DEDUP_REMOVED lines=8> */
.L_x_5:


//--------------------- .nv.shared.reserved.0     --------------------------
	.section	.nv.shared.reserved.0,"aw",@nobits
	.weak		__nv_reservedSMEM_offset_0_alias
	.size		__nv_reservedSMEM_offset_0_alias, 0, 64
	.other		__nv_reservedSMEM_offset_0_alias,@"STO_CUDA_RESERVED_SHARED STV_DEFAULT"
__nv_reservedSMEM_offset_0_alias:
	.zero		0
	.zero		64


//--------------------- .nv.constant0._Z11gemm_kernalPiS_S_iii --------------------------
	.section	.nv.constant0._Z11gemm_kernalPiS_S_iii,"a",@progbits
	.sectionflags	@""
	.align	4
.nv.constant0._Z11gemm_kernalPiS_S_iii:
	.zero		932


//--------------------- SYMBOLS --------------------------

	.type		.nv.reservedSmem.offset0,@object
	.size		.nv.reservedSmem.offset0,0x4
